















.version 7.1

.target sm_50

.address_size 64







.visible .entry _Z19regbank_test_kernel4int2i6float4Pf(

.param .align 8 .b8 _Z19regbank_test_kernel4int2i6float4Pf_param_0[8],

.param .u32 _Z19regbank_test_kernel4int2i6float4Pf_param_1,

.param .align 16 .b8 _Z19regbank_test_kernel4int2i6float4Pf_param_2[16],

.param .u64 _Z19regbank_test_kernel4int2i6float4Pf_param_3

)

{

.reg .pred %p<7>;

.reg .f32 %f<522>;

.reg .b32 %r<25>;

.reg .b64 %rd<6>;





ld.param.u32 %r8, [_Z19regbank_test_kernel4int2i6float4Pf_param_0];

ld.param.u32 %r7, [_Z19regbank_test_kernel4int2i6float4Pf_param_1];

ld.param.f32 %f521, [_Z19regbank_test_kernel4int2i6float4Pf_param_2];

ld.param.f32 %f2, [_Z19regbank_test_kernel4int2i6float4Pf_param_2+4];

ld.param.f32 %f3, [_Z19regbank_test_kernel4int2i6float4Pf_param_2+8];

mov.u32 %r1, %tid.x;

shr.s32 %r9, %r1, 31;

shr.u32 %r10, %r9, 27;

add.s32 %r11, %r1, %r10;

shr.s32 %r2, %r11, 5;

setp.lt.s32	%p1, %r2, %r8;

@%p1 bra.uni BB0_3;

bra.uni BB0_1;



BB0_3:

mov.u32 %r24, 0;

setp.lt.s32	%p4, %r7, 1;

@%p4 bra.uni BB0_5;



BB0_4:

add.f32 %f264, %f2, %f521;

add.f32 %f265, %f2, %f264;

add.f32 %f266, %f2, %f265;

add.f32 %f267, %f2, %f266;

add.f32 %f268, %f2, %f267;

add.f32 %f269, %f2, %f268;

add.f32 %f270, %f2, %f269;

add.f32 %f271, %f2, %f270;

add.f32 %f272, %f2, %f271;

add.f32 %f273, %f2, %f272;

add.f32 %f274, %f2, %f273;

add.f32 %f275, %f2, %f274;

add.f32 %f276, %f2, %f275;

add.f32 %f277, %f2, %f276;

add.f32 %f278, %f2, %f277;

add.f32 %f279, %f2, %f278;

add.f32 %f280, %f2, %f279;

add.f32 %f281, %f2, %f280;

add.f32 %f282, %f2, %f281;

add.f32 %f283, %f2, %f282;

add.f32 %f284, %f2, %f283;

add.f32 %f285, %f2, %f284;

add.f32 %f286, %f2, %f285;

add.f32 %f287, %f2, %f286;

add.f32 %f288, %f2, %f287;

add.f32 %f289, %f2, %f288;

add.f32 %f290, %f2, %f289;

add.f32 %f291, %f2, %f290;

add.f32 %f292, %f2, %f291;

add.f32 %f293, %f2, %f292;

add.f32 %f294, %f2, %f293;

add.f32 %f295, %f2, %f294;

add.f32 %f296, %f2, %f295;

add.f32 %f297, %f2, %f296;

add.f32 %f298, %f2, %f297;

add.f32 %f299, %f2, %f298;

add.f32 %f300, %f2, %f299;

add.f32 %f301, %f2, %f300;

add.f32 %f302, %f2, %f301;

add.f32 %f303, %f2, %f302;

add.f32 %f304, %f2, %f303;

add.f32 %f305, %f2, %f304;

add.f32 %f306, %f2, %f305;

add.f32 %f307, %f2, %f306;

add.f32 %f308, %f2, %f307;

add.f32 %f309, %f2, %f308;

add.f32 %f310, %f2, %f309;

add.f32 %f311, %f2, %f310;

add.f32 %f312, %f2, %f311;

add.f32 %f313, %f2, %f312;

add.f32 %f314, %f2, %f313;

add.f32 %f315, %f2, %f314;

add.f32 %f316, %f2, %f315;

add.f32 %f317, %f2, %f316;

add.f32 %f318, %f2, %f317;

add.f32 %f319, %f2, %f318;

add.f32 %f320, %f2, %f319;

add.f32 %f321, %f2, %f320;

add.f32 %f322, %f2, %f321;

add.f32 %f323, %f2, %f322;

add.f32 %f324, %f2, %f323;

add.f32 %f325, %f2, %f324;

add.f32 %f326, %f2, %f325;

add.f32 %f327, %f2, %f326;

add.f32 %f328, %f2, %f327;

add.f32 %f329, %f2, %f328;

add.f32 %f330, %f2, %f329;

add.f32 %f331, %f2, %f330;

add.f32 %f332, %f2, %f331;

add.f32 %f333, %f2, %f332;

add.f32 %f334, %f2, %f333;

add.f32 %f335, %f2, %f334;

add.f32 %f336, %f2, %f335;

add.f32 %f337, %f2, %f336;

add.f32 %f338, %f2, %f337;

add.f32 %f339, %f2, %f338;

add.f32 %f340, %f2, %f339;

add.f32 %f341, %f2, %f340;

add.f32 %f342, %f2, %f341;

add.f32 %f343, %f2, %f342;

add.f32 %f344, %f2, %f343;

add.f32 %f345, %f2, %f344;

add.f32 %f346, %f2, %f345;

add.f32 %f347, %f2, %f346;

add.f32 %f348, %f2, %f347;

add.f32 %f349, %f2, %f348;

add.f32 %f350, %f2, %f349;

add.f32 %f351, %f2, %f350;

add.f32 %f352, %f2, %f351;

add.f32 %f353, %f2, %f352;

add.f32 %f354, %f2, %f353;

add.f32 %f355, %f2, %f354;

add.f32 %f356, %f2, %f355;

add.f32 %f357, %f2, %f356;

add.f32 %f358, %f2, %f357;

add.f32 %f359, %f2, %f358;

add.f32 %f360, %f2, %f359;

add.f32 %f361, %f2, %f360;

add.f32 %f362, %f2, %f361;

add.f32 %f363, %f2, %f362;

add.f32 %f364, %f2, %f363;

add.f32 %f365, %f2, %f364;

add.f32 %f366, %f2, %f365;

add.f32 %f367, %f2, %f366;

add.f32 %f368, %f2, %f367;

add.f32 %f369, %f2, %f368;

add.f32 %f370, %f2, %f369;

add.f32 %f371, %f2, %f370;

add.f32 %f372, %f2, %f371;

add.f32 %f373, %f2, %f372;

add.f32 %f374, %f2, %f373;

add.f32 %f375, %f2, %f374;

add.f32 %f376, %f2, %f375;

add.f32 %f377, %f2, %f376;

add.f32 %f378, %f2, %f377;

add.f32 %f379, %f2, %f378;

add.f32 %f380, %f2, %f379;

add.f32 %f381, %f2, %f380;

add.f32 %f382, %f2, %f381;

add.f32 %f383, %f2, %f382;

add.f32 %f384, %f2, %f383;

add.f32 %f385, %f2, %f384;

add.f32 %f386, %f2, %f385;

add.f32 %f387, %f2, %f386;

add.f32 %f388, %f2, %f387;

add.f32 %f389, %f2, %f388;

add.f32 %f390, %f2, %f389;

add.f32 %f391, %f2, %f390;

add.f32 %f392, %f2, %f391;

add.f32 %f393, %f2, %f392;

add.f32 %f394, %f2, %f393;

add.f32 %f395, %f2, %f394;

add.f32 %f396, %f2, %f395;

add.f32 %f397, %f2, %f396;

add.f32 %f398, %f2, %f397;

add.f32 %f399, %f2, %f398;

add.f32 %f400, %f2, %f399;

add.f32 %f401, %f2, %f400;

add.f32 %f402, %f2, %f401;

add.f32 %f403, %f2, %f402;

add.f32 %f404, %f2, %f403;

add.f32 %f405, %f2, %f404;

add.f32 %f406, %f2, %f405;

add.f32 %f407, %f2, %f406;

add.f32 %f408, %f2, %f407;

add.f32 %f409, %f2, %f408;

add.f32 %f410, %f2, %f409;

add.f32 %f411, %f2, %f410;

add.f32 %f412, %f2, %f411;

add.f32 %f413, %f2, %f412;

add.f32 %f414, %f2, %f413;

add.f32 %f415, %f2, %f414;

add.f32 %f416, %f2, %f415;

add.f32 %f417, %f2, %f416;

add.f32 %f418, %f2, %f417;

add.f32 %f419, %f2, %f418;

add.f32 %f420, %f2, %f419;

add.f32 %f421, %f2, %f420;

add.f32 %f422, %f2, %f421;

add.f32 %f423, %f2, %f422;

add.f32 %f424, %f2, %f423;

add.f32 %f425, %f2, %f424;

add.f32 %f426, %f2, %f425;

add.f32 %f427, %f2, %f426;

add.f32 %f428, %f2, %f427;

add.f32 %f429, %f2, %f428;

add.f32 %f430, %f2, %f429;

add.f32 %f431, %f2, %f430;

add.f32 %f432, %f2, %f431;

add.f32 %f433, %f2, %f432;

add.f32 %f434, %f2, %f433;

add.f32 %f435, %f2, %f434;

add.f32 %f436, %f2, %f435;

add.f32 %f437, %f2, %f436;

add.f32 %f438, %f2, %f437;

add.f32 %f439, %f2, %f438;

add.f32 %f440, %f2, %f439;

add.f32 %f441, %f2, %f440;

add.f32 %f442, %f2, %f441;

add.f32 %f443, %f2, %f442;

add.f32 %f444, %f2, %f443;

add.f32 %f445, %f2, %f444;

add.f32 %f446, %f2, %f445;

add.f32 %f447, %f2, %f446;

add.f32 %f448, %f2, %f447;

add.f32 %f449, %f2, %f448;

add.f32 %f450, %f2, %f449;

add.f32 %f451, %f2, %f450;

add.f32 %f452, %f2, %f451;

add.f32 %f453, %f2, %f452;

add.f32 %f454, %f2, %f453;

add.f32 %f455, %f2, %f454;

add.f32 %f456, %f2, %f455;

add.f32 %f457, %f2, %f456;

add.f32 %f458, %f2, %f457;

add.f32 %f459, %f2, %f458;

add.f32 %f460, %f2, %f459;

add.f32 %f461, %f2, %f460;

add.f32 %f462, %f2, %f461;

add.f32 %f463, %f2, %f462;

add.f32 %f464, %f2, %f463;

add.f32 %f465, %f2, %f464;

add.f32 %f466, %f2, %f465;

add.f32 %f467, %f2, %f466;

add.f32 %f468, %f2, %f467;

add.f32 %f469, %f2, %f468;

add.f32 %f470, %f2, %f469;

add.f32 %f471, %f2, %f470;

add.f32 %f472, %f2, %f471;

add.f32 %f473, %f2, %f472;

add.f32 %f474, %f2, %f473;

add.f32 %f475, %f2, %f474;

add.f32 %f476, %f2, %f475;

add.f32 %f477, %f2, %f476;

add.f32 %f478, %f2, %f477;

add.f32 %f479, %f2, %f478;

add.f32 %f480, %f2, %f479;

add.f32 %f481, %f2, %f480;

add.f32 %f482, %f2, %f481;

add.f32 %f483, %f2, %f482;

add.f32 %f484, %f2, %f483;

add.f32 %f485, %f2, %f484;

add.f32 %f486, %f2, %f485;

add.f32 %f487, %f2, %f486;

add.f32 %f488, %f2, %f487;

add.f32 %f489, %f2, %f488;

add.f32 %f490, %f2, %f489;

add.f32 %f491, %f2, %f490;

add.f32 %f492, %f2, %f491;

add.f32 %f493, %f2, %f492;

add.f32 %f494, %f2, %f493;

add.f32 %f495, %f2, %f494;

add.f32 %f496, %f2, %f495;

add.f32 %f497, %f2, %f496;

add.f32 %f498, %f2, %f497;

add.f32 %f499, %f2, %f498;

add.f32 %f500, %f2, %f499;

add.f32 %f501, %f2, %f500;

add.f32 %f502, %f2, %f501;

add.f32 %f503, %f2, %f502;

add.f32 %f504, %f2, %f503;

add.f32 %f505, %f2, %f504;

add.f32 %f506, %f2, %f505;

add.f32 %f507, %f2, %f506;

add.f32 %f508, %f2, %f507;

add.f32 %f509, %f2, %f508;

add.f32 %f510, %f2, %f509;

add.f32 %f511, %f2, %f510;

add.f32 %f512, %f2, %f511;

add.f32 %f513, %f2, %f512;

add.f32 %f514, %f2, %f513;

add.f32 %f515, %f2, %f514;

add.f32 %f516, %f2, %f515;

add.f32 %f517, %f2, %f516;

add.f32 %f518, %f2, %f517;

add.f32 %f521, %f2, %f518;

add.s32 %r24, %r24, 1;

setp.lt.s32	%p5, %r24, %r7;

@%p5 bra.uni BB0_4;

bra.uni BB0_5;



BB0_1:

mov.u32 %r23, 0;

setp.lt.s32	%p2, %r7, 1;

@%p2 bra.uni BB0_5;



BB0_2:

fma.rn.f32 %f9, %f521, %f3, %f2;

fma.rn.f32 %f10, %f9, %f3, %f2;

fma.rn.f32 %f11, %f10, %f3, %f2;

fma.rn.f32 %f12, %f11, %f3, %f2;

fma.rn.f32 %f13, %f12, %f3, %f2;

fma.rn.f32 %f14, %f13, %f3, %f2;

fma.rn.f32 %f15, %f14, %f3, %f2;

fma.rn.f32 %f16, %f15, %f3, %f2;

fma.rn.f32 %f17, %f16, %f3, %f2;

fma.rn.f32 %f18, %f17, %f3, %f2;

fma.rn.f32 %f19, %f18, %f3, %f2;

fma.rn.f32 %f20, %f19, %f3, %f2;

fma.rn.f32 %f21, %f20, %f3, %f2;

fma.rn.f32 %f22, %f21, %f3, %f2;

fma.rn.f32 %f23, %f22, %f3, %f2;

fma.rn.f32 %f24, %f23, %f3, %f2;

fma.rn.f32 %f25, %f24, %f3, %f2;

fma.rn.f32 %f26, %f25, %f3, %f2;

fma.rn.f32 %f27, %f26, %f3, %f2;

fma.rn.f32 %f28, %f27, %f3, %f2;

fma.rn.f32 %f29, %f28, %f3, %f2;

fma.rn.f32 %f30, %f29, %f3, %f2;

fma.rn.f32 %f31, %f30, %f3, %f2;

fma.rn.f32 %f32, %f31, %f3, %f2;

fma.rn.f32 %f33, %f32, %f3, %f2;

fma.rn.f32 %f34, %f33, %f3, %f2;

fma.rn.f32 %f35, %f34, %f3, %f2;

fma.rn.f32 %f36, %f35, %f3, %f2;

fma.rn.f32 %f37, %f36, %f3, %f2;

fma.rn.f32 %f38, %f37, %f3, %f2;

fma.rn.f32 %f39, %f38, %f3, %f2;

fma.rn.f32 %f40, %f39, %f3, %f2;

fma.rn.f32 %f41, %f40, %f3, %f2;

fma.rn.f32 %f42, %f41, %f3, %f2;

fma.rn.f32 %f43, %f42, %f3, %f2;

fma.rn.f32 %f44, %f43, %f3, %f2;

fma.rn.f32 %f45, %f44, %f3, %f2;

fma.rn.f32 %f46, %f45, %f3, %f2;

fma.rn.f32 %f47, %f46, %f3, %f2;

fma.rn.f32 %f48, %f47, %f3, %f2;

fma.rn.f32 %f49, %f48, %f3, %f2;

fma.rn.f32 %f50, %f49, %f3, %f2;

fma.rn.f32 %f51, %f50, %f3, %f2;

fma.rn.f32 %f52, %f51, %f3, %f2;

fma.rn.f32 %f53, %f52, %f3, %f2;

fma.rn.f32 %f54, %f53, %f3, %f2;

fma.rn.f32 %f55, %f54, %f3, %f2;

fma.rn.f32 %f56, %f55, %f3, %f2;

fma.rn.f32 %f57, %f56, %f3, %f2;

fma.rn.f32 %f58, %f57, %f3, %f2;

fma.rn.f32 %f59, %f58, %f3, %f2;

fma.rn.f32 %f60, %f59, %f3, %f2;

fma.rn.f32 %f61, %f60, %f3, %f2;

fma.rn.f32 %f62, %f61, %f3, %f2;

fma.rn.f32 %f63, %f62, %f3, %f2;

fma.rn.f32 %f64, %f63, %f3, %f2;

fma.rn.f32 %f65, %f64, %f3, %f2;

fma.rn.f32 %f66, %f65, %f3, %f2;

fma.rn.f32 %f67, %f66, %f3, %f2;

fma.rn.f32 %f68, %f67, %f3, %f2;

fma.rn.f32 %f69, %f68, %f3, %f2;

fma.rn.f32 %f70, %f69, %f3, %f2;

fma.rn.f32 %f71, %f70, %f3, %f2;

fma.rn.f32 %f72, %f71, %f3, %f2;

fma.rn.f32 %f73, %f72, %f3, %f2;

fma.rn.f32 %f74, %f73, %f3, %f2;

fma.rn.f32 %f75, %f74, %f3, %f2;

fma.rn.f32 %f76, %f75, %f3, %f2;

fma.rn.f32 %f77, %f76, %f3, %f2;

fma.rn.f32 %f78, %f77, %f3, %f2;

fma.rn.f32 %f79, %f78, %f3, %f2;

fma.rn.f32 %f80, %f79, %f3, %f2;

fma.rn.f32 %f81, %f80, %f3, %f2;

fma.rn.f32 %f82, %f81, %f3, %f2;

fma.rn.f32 %f83, %f82, %f3, %f2;

fma.rn.f32 %f84, %f83, %f3, %f2;

fma.rn.f32 %f85, %f84, %f3, %f2;

fma.rn.f32 %f86, %f85, %f3, %f2;

fma.rn.f32 %f87, %f86, %f3, %f2;

fma.rn.f32 %f88, %f87, %f3, %f2;

fma.rn.f32 %f89, %f88, %f3, %f2;

fma.rn.f32 %f90, %f89, %f3, %f2;

fma.rn.f32 %f91, %f90, %f3, %f2;

fma.rn.f32 %f92, %f91, %f3, %f2;

fma.rn.f32 %f93, %f92, %f3, %f2;

fma.rn.f32 %f94, %f93, %f3, %f2;

fma.rn.f32 %f95, %f94, %f3, %f2;

fma.rn.f32 %f96, %f95, %f3, %f2;

fma.rn.f32 %f97, %f96, %f3, %f2;

fma.rn.f32 %f98, %f97, %f3, %f2;

fma.rn.f32 %f99, %f98, %f3, %f2;

fma.rn.f32 %f100, %f99, %f3, %f2;

fma.rn.f32 %f101, %f100, %f3, %f2;

fma.rn.f32 %f102, %f101, %f3, %f2;

fma.rn.f32 %f103, %f102, %f3, %f2;

fma.rn.f32 %f104, %f103, %f3, %f2;

fma.rn.f32 %f105, %f104, %f3, %f2;

fma.rn.f32 %f106, %f105, %f3, %f2;

fma.rn.f32 %f107, %f106, %f3, %f2;

fma.rn.f32 %f108, %f107, %f3, %f2;

fma.rn.f32 %f109, %f108, %f3, %f2;

fma.rn.f32 %f110, %f109, %f3, %f2;

fma.rn.f32 %f111, %f110, %f3, %f2;

fma.rn.f32 %f112, %f111, %f3, %f2;

fma.rn.f32 %f113, %f112, %f3, %f2;

fma.rn.f32 %f114, %f113, %f3, %f2;

fma.rn.f32 %f115, %f114, %f3, %f2;

fma.rn.f32 %f116, %f115, %f3, %f2;

fma.rn.f32 %f117, %f116, %f3, %f2;

fma.rn.f32 %f118, %f117, %f3, %f2;

fma.rn.f32 %f119, %f118, %f3, %f2;

fma.rn.f32 %f120, %f119, %f3, %f2;

fma.rn.f32 %f121, %f120, %f3, %f2;

fma.rn.f32 %f122, %f121, %f3, %f2;

fma.rn.f32 %f123, %f122, %f3, %f2;

fma.rn.f32 %f124, %f123, %f3, %f2;

fma.rn.f32 %f125, %f124, %f3, %f2;

fma.rn.f32 %f126, %f125, %f3, %f2;

fma.rn.f32 %f127, %f126, %f3, %f2;

fma.rn.f32 %f128, %f127, %f3, %f2;

fma.rn.f32 %f129, %f128, %f3, %f2;

fma.rn.f32 %f130, %f129, %f3, %f2;

fma.rn.f32 %f131, %f130, %f3, %f2;

fma.rn.f32 %f132, %f131, %f3, %f2;

fma.rn.f32 %f133, %f132, %f3, %f2;

fma.rn.f32 %f134, %f133, %f3, %f2;

fma.rn.f32 %f135, %f134, %f3, %f2;

fma.rn.f32 %f136, %f135, %f3, %f2;

fma.rn.f32 %f137, %f136, %f3, %f2;

fma.rn.f32 %f138, %f137, %f3, %f2;

fma.rn.f32 %f139, %f138, %f3, %f2;

fma.rn.f32 %f140, %f139, %f3, %f2;

fma.rn.f32 %f141, %f140, %f3, %f2;

fma.rn.f32 %f142, %f141, %f3, %f2;

fma.rn.f32 %f143, %f142, %f3, %f2;

fma.rn.f32 %f144, %f143, %f3, %f2;

fma.rn.f32 %f145, %f144, %f3, %f2;

fma.rn.f32 %f146, %f145, %f3, %f2;

fma.rn.f32 %f147, %f146, %f3, %f2;

fma.rn.f32 %f148, %f147, %f3, %f2;

fma.rn.f32 %f149, %f148, %f3, %f2;

fma.rn.f32 %f150, %f149, %f3, %f2;

fma.rn.f32 %f151, %f150, %f3, %f2;

fma.rn.f32 %f152, %f151, %f3, %f2;

fma.rn.f32 %f153, %f152, %f3, %f2;

fma.rn.f32 %f154, %f153, %f3, %f2;

fma.rn.f32 %f155, %f154, %f3, %f2;

fma.rn.f32 %f156, %f155, %f3, %f2;

fma.rn.f32 %f157, %f156, %f3, %f2;

fma.rn.f32 %f158, %f157, %f3, %f2;

fma.rn.f32 %f159, %f158, %f3, %f2;

fma.rn.f32 %f160, %f159, %f3, %f2;

fma.rn.f32 %f161, %f160, %f3, %f2;

fma.rn.f32 %f162, %f161, %f3, %f2;

fma.rn.f32 %f163, %f162, %f3, %f2;

fma.rn.f32 %f164, %f163, %f3, %f2;

fma.rn.f32 %f165, %f164, %f3, %f2;

fma.rn.f32 %f166, %f165, %f3, %f2;

fma.rn.f32 %f167, %f166, %f3, %f2;

fma.rn.f32 %f168, %f167, %f3, %f2;

fma.rn.f32 %f169, %f168, %f3, %f2;

fma.rn.f32 %f170, %f169, %f3, %f2;

fma.rn.f32 %f171, %f170, %f3, %f2;

fma.rn.f32 %f172, %f171, %f3, %f2;

fma.rn.f32 %f173, %f172, %f3, %f2;

fma.rn.f32 %f174, %f173, %f3, %f2;

fma.rn.f32 %f175, %f174, %f3, %f2;

fma.rn.f32 %f176, %f175, %f3, %f2;

fma.rn.f32 %f177, %f176, %f3, %f2;

fma.rn.f32 %f178, %f177, %f3, %f2;

fma.rn.f32 %f179, %f178, %f3, %f2;

fma.rn.f32 %f180, %f179, %f3, %f2;

fma.rn.f32 %f181, %f180, %f3, %f2;

fma.rn.f32 %f182, %f181, %f3, %f2;

fma.rn.f32 %f183, %f182, %f3, %f2;

fma.rn.f32 %f184, %f183, %f3, %f2;

fma.rn.f32 %f185, %f184, %f3, %f2;

fma.rn.f32 %f186, %f185, %f3, %f2;

fma.rn.f32 %f187, %f186, %f3, %f2;

fma.rn.f32 %f188, %f187, %f3, %f2;

fma.rn.f32 %f189, %f188, %f3, %f2;

fma.rn.f32 %f190, %f189, %f3, %f2;

fma.rn.f32 %f191, %f190, %f3, %f2;

fma.rn.f32 %f192, %f191, %f3, %f2;

fma.rn.f32 %f193, %f192, %f3, %f2;

fma.rn.f32 %f194, %f193, %f3, %f2;

fma.rn.f32 %f195, %f194, %f3, %f2;

fma.rn.f32 %f196, %f195, %f3, %f2;

fma.rn.f32 %f197, %f196, %f3, %f2;

fma.rn.f32 %f198, %f197, %f3, %f2;

fma.rn.f32 %f199, %f198, %f3, %f2;

fma.rn.f32 %f200, %f199, %f3, %f2;

fma.rn.f32 %f201, %f200, %f3, %f2;

fma.rn.f32 %f202, %f201, %f3, %f2;

fma.rn.f32 %f203, %f202, %f3, %f2;

fma.rn.f32 %f204, %f203, %f3, %f2;

fma.rn.f32 %f205, %f204, %f3, %f2;

fma.rn.f32 %f206, %f205, %f3, %f2;

fma.rn.f32 %f207, %f206, %f3, %f2;

fma.rn.f32 %f208, %f207, %f3, %f2;

fma.rn.f32 %f209, %f208, %f3, %f2;

fma.rn.f32 %f210, %f209, %f3, %f2;

fma.rn.f32 %f211, %f210, %f3, %f2;

fma.rn.f32 %f212, %f211, %f3, %f2;

fma.rn.f32 %f213, %f212, %f3, %f2;

fma.rn.f32 %f214, %f213, %f3, %f2;

fma.rn.f32 %f215, %f214, %f3, %f2;

fma.rn.f32 %f216, %f215, %f3, %f2;

fma.rn.f32 %f217, %f216, %f3, %f2;

fma.rn.f32 %f218, %f217, %f3, %f2;

fma.rn.f32 %f219, %f218, %f3, %f2;

fma.rn.f32 %f220, %f219, %f3, %f2;

fma.rn.f32 %f221, %f220, %f3, %f2;

fma.rn.f32 %f222, %f221, %f3, %f2;

fma.rn.f32 %f223, %f222, %f3, %f2;

fma.rn.f32 %f224, %f223, %f3, %f2;

fma.rn.f32 %f225, %f224, %f3, %f2;

fma.rn.f32 %f226, %f225, %f3, %f2;

fma.rn.f32 %f227, %f226, %f3, %f2;

fma.rn.f32 %f228, %f227, %f3, %f2;

fma.rn.f32 %f229, %f228, %f3, %f2;

fma.rn.f32 %f230, %f229, %f3, %f2;

fma.rn.f32 %f231, %f230, %f3, %f2;

fma.rn.f32 %f232, %f231, %f3, %f2;

fma.rn.f32 %f233, %f232, %f3, %f2;

fma.rn.f32 %f234, %f233, %f3, %f2;

fma.rn.f32 %f235, %f234, %f3, %f2;

fma.rn.f32 %f236, %f235, %f3, %f2;

fma.rn.f32 %f237, %f236, %f3, %f2;

fma.rn.f32 %f238, %f237, %f3, %f2;

fma.rn.f32 %f239, %f238, %f3, %f2;

fma.rn.f32 %f240, %f239, %f3, %f2;

fma.rn.f32 %f241, %f240, %f3, %f2;

fma.rn.f32 %f242, %f241, %f3, %f2;

fma.rn.f32 %f243, %f242, %f3, %f2;

fma.rn.f32 %f244, %f243, %f3, %f2;

fma.rn.f32 %f245, %f244, %f3, %f2;

fma.rn.f32 %f246, %f245, %f3, %f2;

fma.rn.f32 %f247, %f246, %f3, %f2;

fma.rn.f32 %f248, %f247, %f3, %f2;

fma.rn.f32 %f249, %f248, %f3, %f2;

fma.rn.f32 %f250, %f249, %f3, %f2;

fma.rn.f32 %f251, %f250, %f3, %f2;

fma.rn.f32 %f252, %f251, %f3, %f2;

fma.rn.f32 %f253, %f252, %f3, %f2;

fma.rn.f32 %f254, %f253, %f3, %f2;

fma.rn.f32 %f255, %f254, %f3, %f2;

fma.rn.f32 %f256, %f255, %f3, %f2;

fma.rn.f32 %f257, %f256, %f3, %f2;

fma.rn.f32 %f258, %f257, %f3, %f2;

fma.rn.f32 %f259, %f258, %f3, %f2;

fma.rn.f32 %f260, %f259, %f3, %f2;

fma.rn.f32 %f261, %f260, %f3, %f2;

fma.rn.f32 %f262, %f261, %f3, %f2;

fma.rn.f32 %f263, %f262, %f3, %f2;

fma.rn.f32 %f521, %f263, %f3, %f2;

add.s32 %r23, %r23, 1;

setp.lt.s32	%p3, %r23, %r7;

@%p3 bra.uni BB0_2;



BB0_5:

bar.sync 0;

mov.u32 %r17, %tid.x;

and.b32 %r14, %r17, 31;

mov.u32 %r15, %ctaid.x;

or.b32 %r16, %r15, %r14;

setp.ne.s32	%p6, %r16, 0;

@%p6 bra.uni BB0_7;



mov.u32 %r22, %tid.x;

shr.s32 %r21, %r22, 31;

shr.u32 %r20, %r21, 27;

add.s32 %r19, %r22, %r20;

shr.s32 %r18, %r19, 5;

ld.param.u64 %rd5, [_Z19regbank_test_kernel4int2i6float4Pf_param_3];

cvta.to.global.u64 %rd2, %rd5;

mul.wide.s32 %rd3, %r18, 4;

add.s64 %rd4, %rd2, %rd3;

st.global.f32 [%rd4], %f521;



BB0_7:

ret;

}







// ===== COMPILED SASS (sm_100) =====

	.target	sm_100

	.elftype	@"ET_EXEC"


//--------------------- .note.nv.tkinfo           --------------------------
	.section	.note.nv.tkinfo,"",@"SHT_NOTE"
	.sectionflags	@"SHF_NOTE_NV_TKINFO"
	.tkinfo
        /*0018*/ 	.word	0x00000002
        /*0030*/ 	.string	""
        /*0030*/ 	.string	"ptxas"
        /*0030*/ 	.string	"Cuda compilation tools, release 13.0, V13.0.88"
        /*0030*/ 	.string	"Build cuda_13.0.r13.0/compiler.36424714_0"
        /*0030*/ 	.string	"-arch sm_100 "



//--------------------- .note.nv.cuinfo           --------------------------
	.section	.note.nv.cuinfo,"",@"SHT_NOTE"
	.sectionflags	@"SHF_NOTE_NV_CUINFO"
        /*0018*/ 	.short	0x0002
        /*001a*/ 	.short	0x0032
        /*001c*/ 	.short	0x0082
	.zero		2


//--------------------- .nv.info                  --------------------------
	.section	.nv.info,"",@"SHT_CUDA_INFO"
	.align	4


	//----- nvinfo : EIATTR_REGCOUNT
	.align		4
        /*0000*/ 	.byte	0x04, 0x2f
        /*0002*/ 	.short	(.L_1 - .L_0)
	.align		4
.L_0:
        /*0004*/ 	.word	index@(_Z19regbank_test_kernel4int2i6float4Pf)
        /*0008*/ 	.word	0x00000009


	//----- nvinfo : EIATTR_FRAME_SIZE
	.align		4
.L_1:
        /*000c*/ 	.byte	0x04, 0x11
        /*000e*/ 	.short	(.L_3 - .L_2)
	.align		4
.L_2:
        /*0010*/ 	.word	index@(_Z19regbank_test_kernel4int2i6float4Pf)
        /*0014*/ 	.word	0x00000000


	//----- nvinfo : EIATTR_MIN_STACK_SIZE
	.align		4
.L_3:
        /*0018*/ 	.byte	0x04, 0x12
        /*001a*/ 	.short	(.L_5 - .L_4)
	.align		4
.L_4:
        /*001c*/ 	.word	index@(_Z19regbank_test_kernel4int2i6float4Pf)
        /*0020*/ 	.word	0x00000000
.L_5:


//--------------------- .nv.compat                --------------------------
	.section	.nv.compat,"",@"SHT_CUDA_COMPAT_INFO"
	.align	4
        /*0000*/ 	.byte	0x02, 0x09, 0x00, 0x00, 0x02, 0x02, 0x01, 0x00, 0x02, 0x05, 0x05, 0x00, 0x03, 0x07, 0x01, 0x01
        /*0010*/ 	.byte	0x02, 0x03, 0x00, 0x00, 0x02, 0x06, 0x01, 0x00, 0x04, 0x0b, 0x08, 0x00, 0x09, 0x00, 0x00, 0x00
        /*0020*/ 	.byte	0x00, 0x00, 0x00, 0x00


//--------------------- .nv.info._Z19regbank_test_kernel4int2i6float4Pf --------------------------
	.section	.nv.info._Z19regbank_test_kernel4int2i6float4Pf,"",@"SHT_CUDA_INFO"
	.sectionflags	@""
	.align	4


	//----- nvinfo : EIATTR_CUDA_API_VERSION
	.align		4
        /*0000*/ 	.byte	0x04, 0x37
        /*0002*/ 	.short	(.L_7 - .L_6)
.L_6:
        /*0004*/ 	.word	0x00000082


	//----- nvinfo : EIATTR_KPARAM_INFO
	.align		4
.L_7:
        /*0008*/ 	.byte	0x04, 0x17
        /*000a*/ 	.short	(.L_9 - .L_8)
.L_8:
        /*000c*/ 	.word	0x00000000
        /*0010*/ 	.short	0x0003
        /*0012*/ 	.short	0x0020
        /*0014*/ 	.byte	0x00, 0xf0, 0x21, 0x00


	//----- nvinfo : EIATTR_KPARAM_INFO
	.align		4
.L_9:
        /*0018*/ 	.byte	0x04, 0x17
        /*001a*/ 	.short	(.L_11 - .L_10)
.L_10:
        /*001c*/ 	.word	0x00000000
        /*0020*/ 	.short	0x0002
        /*0022*/ 	.short	0x0010
        /*0024*/ 	.byte	0x00, 0xf0, 0x41, 0x00


	//----- nvinfo : EIATTR_KPARAM_INFO
	.align		4
.L_11:
        /*0028*/ 	.byte	0x04, 0x17
        /*002a*/ 	.short	(.L_13 - .L_12)
.L_12:
        /*002c*/ 	.word	0x00000000
        /*0030*/ 	.short	0x0001
        /*0032*/ 	.short	0x0008
        /*0034*/ 	.byte	0x00, 0xf0, 0x11, 0x00


	//----- nvinfo : EIATTR_KPARAM_INFO
	.align		4
.L_13:
        /*0038*/ 	.byte	0x04, 0x17
        /*003a*/ 	.short	(.L_15 - .L_14)
.L_14:
        /*003c*/ 	.word	0x00000000
        /*0040*/ 	.short	0x0000
        /*0042*/ 	.short	0x0000
        /*0044*/ 	.byte	0x00, 0xf0, 0x21, 0x00


	//----- nvinfo : EIATTR_SPARSE_MMA_MASK
	.align		4
.L_15:
        /*0048*/ 	.byte	0x03, 0x50
        /*004a*/ 	.short	0x0000


	//----- nvinfo : EIATTR_MAXREG_COUNT
	.align		4
        /*004c*/ 	.byte	0x03, 0x1b
        /*004e*/ 	.short	0x00ff


	//----- nvinfo : EIATTR_NUM_BARRIERS
	.align		4
        /*0050*/ 	.byte	0x02, 0x4c
        /*0052*/ 	.byte	0x01
	.zero		1


	//----- nvinfo : EIATTR_MERCURY_ISA_VERSION
	.align		4
        /*0054*/ 	.byte	0x03, 0x5f
        /*0056*/ 	.short	0x0101


	//----- nvinfo : EIATTR_VRC_CTA_INIT_COUNT
	.align		4
        /*0058*/ 	.byte	0x02, 0x4a
	.zero		1
	.zero		1


	//----- nvinfo : EIATTR_EXIT_INSTR_OFFSETS
	.align		4
        /*005c*/ 	.byte	0x04, 0x1c
        /*005e*/ 	.short	(.L_17 - .L_16)


	//   ....[0]....
.L_16:
        /*0060*/ 	.word	0x000021f0


	//   ....[1]....
        /*0064*/ 	.word	0x00002240


	//----- nvinfo : EIATTR_CBANK_PARAM_SIZE
	.align		4
.L_17:
        /*0068*/ 	.byte	0x03, 0x19
        /*006a*/ 	.short	0x0028


	//----- nvinfo : EIATTR_PARAM_CBANK
	.align		4
        /*006c*/ 	.byte	0x04, 0x0a
        /*006e*/ 	.short	(.L_19 - .L_18)
	.align		4
.L_18:
        /*0070*/ 	.word	index@(.nv.constant0._Z19regbank_test_kernel4int2i6float4Pf)
        /*0074*/ 	.short	0x0380
        /*0076*/ 	.short	0x0028


	//----- nvinfo : EIATTR_SW_WAR
	.align		4
.L_19:
        /*0078*/ 	.byte	0x04, 0x36
        /*007a*/ 	.short	(.L_21 - .L_20)
.L_20:
        /*007c*/ 	.word	0x00000008
.L_21:


//--------------------- .nv.callgraph             --------------------------
	.section	.nv.callgraph,"",@"SHT_CUDA_CALLGRAPH"
	.align	4
	.sectionentsize	8
	.align		4
        /*0000*/ 	.word	0x00000000
	.align		4
        /*0004*/ 	.word	0xffffffff
	.align		4
        /*0008*/ 	.word	0x00000000
	.align		4
        /*000c*/ 	.word	0xfffffffe
	.align		4
        /*0010*/ 	.word	0x00000000
	.align		4
        /*0014*/ 	.word	0xfffffffd
	.align		4
        /*0018*/ 	.word	0x00000000
	.align		4
        /*001c*/ 	.word	0xfffffffc


//--------------------- .text._Z19regbank_test_kernel4int2i6float4Pf --------------------------
	.section	.text._Z19regbank_test_kernel4int2i6float4Pf,"ax",@progbits
	.align	128
        .global         _Z19regbank_test_kernel4int2i6float4Pf
        .type           _Z19regbank_test_kernel4int2i6float4Pf,@function
        .size           _Z19regbank_test_kernel4int2i6float4Pf,(.L_x_5 - _Z19regbank_test_kernel4int2i6float4Pf)
        .other          _Z19regbank_test_kernel4int2i6float4Pf,@"STO_CUDA_ENTRY STV_DEFAULT"
_Z19regbank_test_kernel4int2i6float4Pf:
.text._Z19regbank_test_kernel4int2i6float4Pf:
[----:B------:R-:W-:Y:S01]  /*0000*/  LDC R1, c[0x0][0x37c] ;  /* 0x0000df00ff017b82 */ /* 0x000fe20000000800 */
[----:B------:R-:W0:Y:S01]  /*0010*/  S2R R0, SR_TID.X ;  /* 0x0000000000007919 */ /* 0x000e220000002100 */
[----:B------:R-:W1:Y:S01]  /*0020*/  LDCU UR4, c[0x0][0x380] ;  /* 0x00007000ff0477ac */ /* 0x000e620008000800 */
[----:B------:R-:W2:Y:S02]  /*0030*/  LDCU UR5, c[0x0][0x390] ;  /* 0x00007200ff0577ac */ /* 0x000ea40008000800 */
[----:B--2---:R-:W-:Y:S02]  /*0040*/  MOV R6, UR5 ;  /* 0x0000000500067c02 */ /* 0x004fe40008000f00 */
[----:B0-----:R-:W-:-:S04]  /*0050*/  SHF.R.S32.HI R3, RZ, 0x1f, R0 ;  /* 0x0000001fff037819 */ /* 0x001fc80000011400 */
[----:B------:R-:W-:-:S04]  /*0060*/  LEA.HI R2, R3, R0, RZ, 0x5 ;  /* 0x0000000003027211 */ /* 0x000fc800078f28ff */
[----:B------:R-:W-:-:S04]  /*0070*/  SHF.R.S32.HI R2, RZ, 0x5, R2 ;  /* 0x00000005ff027819 */ /* 0x000fc80000011402 */
[----:B-1----:R-:W-:-:S13]  /*0080*/  ISETP.LT.AND P0, PT, R2, UR4, PT ;  /* 0x0000000402007c0c */ /* 0x002fda000bf01270 */
[----:B------:R-:W-:Y:S05]  /*0090*/  @P0 BRA `(.L_x_0) ;  /* 0x0000001000280947 */ /* 0x000fea0003800000 */
[----:B------:R-:W0:Y:S02]  /*00a0*/  LDC R4, c[0x0][0x388] ;  /* 0x0000e200ff047b82 */ /* 0x000e240000000800 */
[----:B0-----:R-:W-:-:S13]  /*00b0*/  ISETP.LT.AND P0, PT, R4, 0x1, PT ;  /* 0x000000010400780c */ /* 0x001fda0003f01270 */
[----:B------:R-:W-:Y:S05]  /*00c0*/  @P0 BRA `(.L_x_1) ;  /* 0x00000020003c0947 */ /* 0x000fea0003800000 */
[----:B------:R-:W0:Y:S01]  /*00d0*/  LDC R3, c[0x0][0x394] ;  /* 0x0000e500ff037b82 */ /* 0x000e220000000800 */
[----:B------:R-:W1:Y:S01]  /*00e0*/  LDCU UR5, c[0x0][0x398] ;  /* 0x00007300ff0577ac */ /* 0x000e620008000800 */
[----:B------:R-:W-:-:S05]  /*00f0*/  UMOV UR4, URZ ;  /* 0x000000ff00047c82 */ /* 0x000fca0008000000 */
.L_x_2:
[----:B01----:R-:W-:Y:S01]  /*0100*/  FFMA R6, R6, UR5, R3 ;  /* 0x0000000506067c23 */ /* 0x003fe20008000003 */
[----:B------:R-:W-:-:S03]  /*0110*/  UIADD3 UR4, UPT, UPT, UR4, 0x1, URZ ;  /* 0x0000000104047890 */ /* 0x000fc6000fffe0ff */
[----:B------:R-:W-:-:S03]  /*0120*/  FFMA R6, R6, UR5, R3 ;  /* 0x0000000506067c23 */ /* 0x000fc60008000003 */
[----:B------:R-:W-:Y:S01]  /*0130*/  ISETP.GT.AND P0, PT, R4, UR4, PT ;  /* 0x0000000404007c0c */ /* 0x000fe2000bf04270 */
[----:B------:R-:W-:-:S04]  /*0140*/  FFMA R6, R6, UR5, R3 ;  /* 0x0000000506067c23 */ /* 0x000fc80008000003 */
        /* <DEDUP_REMOVED lines=252> */
[----:B------:R-:W-:Y:S01]  /*1110*/  FFMA R6, R6, UR5, R3 ;  /* 0x0000000506067c23 */ /* 0x000fe20008000003 */
[----:B------:R-:W-:Y:S06]  /*1120*/  @P0 BRA `(.L_x_2) ;  /* 0xffffffec00f40947 */ /* 0x000fec000383ffff */
[----:B------:R-:W-:Y:S05]  /*1130*/  BRA `(.L_x_1) ;  /* 0x0000001000207947 */ /* 0x000fea0003800000 */
.L_x_0:
[----:B------:R-:W0:Y:S02]  /*1140*/  LDC R3, c[0x0][0x388] ;  /* 0x0000e200ff037b82 */ /* 0x000e240000000800 */
[----:B0-----:R-:W-:-:S13]  /*1150*/  ISETP.LT.AND P0, PT, R3, 0x1, PT ;  /* 0x000000010300780c */ /* 0x001fda0003f01270 */
[----:B------:R-:W-:Y:S05]  /*1160*/  @P0 BRA `(.L_x_1) ;  /* 0x0000001000140947 */ /* 0x000fea0003800000 */
[----:B------:R-:W0:Y:S01]  /*1170*/  LDCU UR5, c[0x0][0x394] ;  /* 0x00007280ff0577ac */ /* 0x000e220008000800 */
[----:B------:R-:W-:-:S05]  /*1180*/  UMOV UR4, URZ ;  /* 0x000000ff00047c82 */ /* 0x000fca0008000000 */
.L_x_3:
[----:B0-----:R-:W-:Y:S01]  /*1190*/  FADD R6, R6, UR5 ;  /* 0x0000000506067e21 */ /* 0x001fe20008000000 */
[----:B------:R-:W-:-:S03]  /*11a0*/  UIADD3 UR4, UPT, UPT, UR4, 0x1, URZ ;  /* 0x0000000104047890 */ /* 0x000fc6000fffe0ff */
[----:B------:R-:W-:-:S03]  /*11b0*/  FADD R6, R6, UR5 ;  /* 0x0000000506067e21 */ /* 0x000fc60008000000 */
[----:B------:R-:W-:Y:S01]  /*11c0*/  ISETP.GT.AND P0, PT, R3, UR4, PT ;  /* 0x0000000403007c0c */ /* 0x000fe2000bf04270 */
[----:B------:R-:W-:-:S04]  /*11d0*/  FADD R6, R6, UR5 ;  /* 0x0000000506067e21 */ /* 0x000fc80008000000 */
        /* <DEDUP_REMOVED lines=252> */
[----:B------:R-:W-:Y:S01]  /*21a0*/  FADD R6, R6, UR5 ;  /* 0x0000000506067e21 */ /* 0x000fe20008000000 */
[----:B------:R-:W-:Y:S06]  /*21b0*/  @P0 BRA `(.L_x_3) ;  /* 0xffffffec00f40947 */ /* 0x000fec000383ffff */
.L_x_1:
[----:B------:R-:W0:Y:S01]  /*21c0*/  S2R R3, SR_CTAID.X ;  /* 0x0000000000037919 */ /* 0x000e220000002500 */
[----:B------:R-:W-:Y:S01]  /*21d0*/  BAR.SYNC.DEFER_BLOCKING 0x0 ;  /* 0x0000000000007b1d */ /* 0x000fe20000010000 */
[----:B0-----:R-:W-:-:S13]  /*21e0*/  LOP3.LUT P0, RZ, R3, 0x1f, R0, 0xf8, !PT ;  /* 0x0000001f03ff7812 */ /* 0x001fda000780f800 */
[----:B------:R-:W-:Y:S05]  /*21f0*/  @P0 EXIT ;  /* 0x000000000000094d */ /* 0x000fea0003800000 */
[----:B------:R-:W0:Y:S01]  /*2200*/  LDC.64 R4, c[0x0][0x3a0] ;  /* 0x0000e800ff047b82 */ /* 0x000e220000000a00 */
[----:B------:R-:W1:Y:S01]  /*2210*/  LDCU.64 UR4, c[0x0][0x358] ;  /* 0x00006b00ff0477ac */ /* 0x000e620008000a00 */
[----:B0-----:R-:W-:-:S05]  /*2220*/  IMAD.WIDE R2, R2, 0x4, R4 ;  /* 0x0000000402027825 */ /* 0x001fca00078e0204 */
[----:B-1----:R-:W-:Y:S01]  /*2230*/  STG.E desc[UR4][R2.64], R6 ;  /* 0x0000000602007986 */ /* 0x002fe2000c101904 */
[----:B------:R-:W-:Y:S05]  /*2240*/  EXIT ;  /* 0x000000000000794d */ /* 0x000fea0003800000 */
.L_x_4:
[----:B------:R-:W-:-:S00]  /*2250*/  BRA `(.L_x_4) ;  /* 0xfffffffc00fc7947 */ /* 0x000fc0000383ffff */
[----:B------:R-:W-:-:S00]  /*2260*/  NOP ;  /* 0x0000000000007918 */ /* 0x000fc00000000000 */
        /* <DEDUP_REMOVED lines=9> */
.L_x_5:


//--------------------- .nv.shared.reserved.0     --------------------------
	.section	.nv.shared.reserved.0,"aw",@nobits
	.weak		__nv_reservedSMEM_offset_0_alias
	.size		__nv_reservedSMEM_offset_0_alias, 0, 64
	.other		__nv_reservedSMEM_offset_0_alias,@"STO_CUDA_RESERVED_SHARED STV_DEFAULT"
__nv_reservedSMEM_offset_0_alias:
	.zero		0
	.zero		64


//--------------------- .nv.constant0._Z19regbank_test_kernel4int2i6float4Pf --------------------------
	.section	.nv.constant0._Z19regbank_test_kernel4int2i6float4Pf,"a",@progbits
	.sectionflags	@""
	.align	4
.nv.constant0._Z19regbank_test_kernel4int2i6float4Pf:
	.zero		936


//--------------------- SYMBOLS --------------------------

	.type		.nv.reservedSmem.offset0,@object
	.size		.nv.reservedSmem.offset0,0x4
